//
// Generated by NVIDIA NVVM Compiler
//
// Compiler Build ID: CL-36424714
// Cuda compilation tools, release 13.0, V13.0.88
// Based on NVVM 20.0.0
//

.version 9.0
.target sm_100
.address_size 64

	// .globl	_Z30parallel_reduce_addition_naivePi
// _ZZ30parallel_reduce_addition_naivePiE10shared_arr has been demoted
// _ZZ47parallel_reduce_addition_interleaved_addressingPiE10shared_arr has been demoted
// _ZZ37parallel_reduce_addition_no_conflictsPiE10shared_arr has been demoted
// _ZZ44parallel_reduce_addition_reduce_idle_threadsPiS_E10shared_arr has been demoted
// _ZZ41parallel_reduce_addition_with_warp_reducePiS_E10shared_arr has been demoted
// _ZZ25parallel_reduce_max_naivePiE10shared_arr has been demoted

.visible .entry _Z30parallel_reduce_addition_naivePi(
	.param .u64 .ptr .align 1 _Z30parallel_reduce_addition_naivePi_param_0
)
{
	.reg .pred 	%p<5>;
	.reg .b32 	%r<21>;
	.reg .b64 	%rd<7>;
	// demoted variable
	.shared .align 4 .b8 _ZZ30parallel_reduce_addition_naivePiE10shared_arr[1024];
	ld.param.u64 	%rd2, [_Z30parallel_reduce_addition_naivePi_param_0];
	cvta.to.global.u64 	%rd1, %rd2;
	mov.u32 	%r1, %tid.x;
	mov.u32 	%r2, %ctaid.x;
	mov.u32 	%r3, %ntid.x;
	mad.lo.s32 	%r7, %r2, %r3, %r1;
	mul.wide.s32 	%rd3, %r7, 4;
	add.s64 	%rd4, %rd1, %rd3;
	ld.global.u32 	%r8, [%rd4];
	shl.b32 	%r9, %r1, 2;
	mov.u32 	%r10, _ZZ30parallel_reduce_addition_naivePiE10shared_arr;
	add.s32 	%r4, %r10, %r9;
	st.shared.u32 	[%r4], %r8;
	bar.sync 	0;
	setp.lt.u32 	%p1, %r3, 2;
	@%p1 bra 	$L__BB0_5;
	mov.b32 	%r20, 1;
$L__BB0_2:
	shl.b32 	%r6, %r20, 1;
	add.s32 	%r12, %r6, -1;
	and.b32  	%r13, %r12, %r1;
	setp.ne.s32 	%p2, %r13, 0;
	@%p2 bra 	$L__BB0_4;
	shl.b32 	%r14, %r20, 2;
	add.s32 	%r15, %r4, %r14;
	ld.shared.u32 	%r16, [%r15];
	ld.shared.u32 	%r17, [%r4];
	add.s32 	%r18, %r17, %r16;
	st.shared.u32 	[%r4], %r18;
$L__BB0_4:
	bar.sync 	0;
	setp.lt.u32 	%p3, %r6, %r3;
	mov.u32 	%r20, %r6;
	@%p3 bra 	$L__BB0_2;
$L__BB0_5:
	setp.ne.s32 	%p4, %r1, 0;
	@%p4 bra 	$L__BB0_7;
	ld.shared.u32 	%r19, [_ZZ30parallel_reduce_addition_naivePiE10shared_arr];
	mul.wide.u32 	%rd5, %r2, 4;
	add.s64 	%rd6, %rd1, %rd5;
	st.global.u32 	[%rd6], %r19;
$L__BB0_7:
	ret;

}
	// .globl	_Z47parallel_reduce_addition_interleaved_addressingPi
.visible .entry _Z47parallel_reduce_addition_interleaved_addressingPi(
	.param .u64 .ptr .align 1 _Z47parallel_reduce_addition_interleaved_addressingPi_param_0
)
{
	.reg .pred 	%p<5>;
	.reg .b32 	%r<24>;
	.reg .b64 	%rd<7>;
	// demoted variable
	.shared .align 4 .b8 _ZZ47parallel_reduce_addition_interleaved_addressingPiE10shared_arr[1024];
	ld.param.u64 	%rd2, [_Z47parallel_reduce_addition_interleaved_addressingPi_param_0];
	cvta.to.global.u64 	%rd1, %rd2;
	mov.u32 	%r1, %tid.x;
	mov.u32 	%r2, %ctaid.x;
	mov.u32 	%r3, %ntid.x;
	mad.lo.s32 	%r7, %r2, %r3, %r1;
	mul.wide.s32 	%rd3, %r7, 4;
	add.s64 	%rd4, %rd1, %rd3;
	ld.global.u32 	%r8, [%rd4];
	shl.b32 	%r9, %r1, 2;
	mov.u32 	%r10, _ZZ47parallel_reduce_addition_interleaved_addressingPiE10shared_arr;
	add.s32 	%r11, %r10, %r9;
	st.shared.u32 	[%r11], %r8;
	bar.sync 	0;
	setp.lt.u32 	%p1, %r3, 2;
	@%p1 bra 	$L__BB1_5;
	mov.b32 	%r23, 1;
$L__BB1_2:
	shl.b32 	%r5, %r23, 1;
	mul.lo.s32 	%r6, %r5, %r1;
	setp.ge.u32 	%p2, %r6, %r3;
	@%p2 bra 	$L__BB1_4;
	add.s32 	%r13, %r6, %r23;
	shl.b32 	%r14, %r13, 2;
	add.s32 	%r16, %r10, %r14;
	ld.shared.u32 	%r17, [%r16];
	shl.b32 	%r18, %r6, 2;
	add.s32 	%r19, %r10, %r18;
	ld.shared.u32 	%r20, [%r19];
	add.s32 	%r21, %r20, %r17;
	st.shared.u32 	[%r19], %r21;
$L__BB1_4:
	bar.sync 	0;
	setp.lt.u32 	%p3, %r5, %r3;
	mov.u32 	%r23, %r5;
	@%p3 bra 	$L__BB1_2;
$L__BB1_5:
	setp.ne.s32 	%p4, %r1, 0;
	@%p4 bra 	$L__BB1_7;
	ld.shared.u32 	%r22, [_ZZ47parallel_reduce_addition_interleaved_addressingPiE10shared_arr];
	mul.wide.u32 	%rd5, %r2, 4;
	add.s64 	%rd6, %rd1, %rd5;
	st.global.u32 	[%rd6], %r22;
$L__BB1_7:
	ret;

}
	// .globl	_Z37parallel_reduce_addition_no_conflictsPi
.visible .entry _Z37parallel_reduce_addition_no_conflictsPi(
	.param .u64 .ptr .align 1 _Z37parallel_reduce_addition_no_conflictsPi_param_0
)
{
	.reg .pred 	%p<5>;
	.reg .b32 	%r<18>;
	.reg .b64 	%rd<7>;
	// demoted variable
	.shared .align 4 .b8 _ZZ37parallel_reduce_addition_no_conflictsPiE10shared_arr[1024];
	ld.param.u64 	%rd2, [_Z37parallel_reduce_addition_no_conflictsPi_param_0];
	cvta.to.global.u64 	%rd1, %rd2;
	mov.u32 	%r1, %tid.x;
	mov.u32 	%r2, %ctaid.x;
	mov.u32 	%r17, %ntid.x;
	mad.lo.s32 	%r7, %r2, %r17, %r1;
	mul.wide.s32 	%rd3, %r7, 4;
	add.s64 	%rd4, %rd1, %rd3;
	ld.global.u32 	%r8, [%rd4];
	shl.b32 	%r9, %r1, 2;
	mov.u32 	%r10, _ZZ37parallel_reduce_addition_no_conflictsPiE10shared_arr;
	add.s32 	%r4, %r10, %r9;
	st.shared.u32 	[%r4], %r8;
	bar.sync 	0;
	setp.lt.u32 	%p1, %r17, 2;
	@%p1 bra 	$L__BB2_4;
$L__BB2_1:
	shr.u32 	%r6, %r17, 1;
	setp.ge.u32 	%p2, %r1, %r6;
	@%p2 bra 	$L__BB2_3;
	shl.b32 	%r11, %r6, 2;
	add.s32 	%r12, %r4, %r11;
	ld.shared.u32 	%r13, [%r12];
	ld.shared.u32 	%r14, [%r4];
	add.s32 	%r15, %r14, %r13;
	st.shared.u32 	[%r4], %r15;
$L__BB2_3:
	bar.sync 	0;
	setp.gt.u32 	%p3, %r17, 3;
	mov.u32 	%r17, %r6;
	@%p3 bra 	$L__BB2_1;
$L__BB2_4:
	setp.ne.s32 	%p4, %r1, 0;
	@%p4 bra 	$L__BB2_6;
	ld.shared.u32 	%r16, [_ZZ37parallel_reduce_addition_no_conflictsPiE10shared_arr];
	mul.wide.u32 	%rd5, %r2, 4;
	add.s64 	%rd6, %rd1, %rd5;
	st.global.u32 	[%rd6], %r16;
$L__BB2_6:
	ret;

}
	// .globl	_Z44parallel_reduce_addition_reduce_idle_threadsPiS_
.visible .entry _Z44parallel_reduce_addition_reduce_idle_threadsPiS_(
	.param .u64 .ptr .align 1 _Z44parallel_reduce_addition_reduce_idle_threadsPiS__param_0,
	.param .u64 .ptr .align 1 _Z44parallel_reduce_addition_reduce_idle_threadsPiS__param_1
)
{
	.reg .pred 	%p<6>;
	.reg .b32 	%r<24>;
	.reg .b64 	%rd<11>;
	// demoted variable
	.shared .align 4 .b8 _ZZ44parallel_reduce_addition_reduce_idle_threadsPiS_E10shared_arr[1024];
	ld.param.u64 	%rd1, [_Z44parallel_reduce_addition_reduce_idle_threadsPiS__param_0];
	ld.param.u64 	%rd2, [_Z44parallel_reduce_addition_reduce_idle_threadsPiS__param_1];
	mov.u32 	%r1, %tid.x;
	mov.u32 	%r2, %ctaid.x;
	mov.u32 	%r23, %ntid.x;
	mul.lo.s32 	%r8, %r2, %r23;
	shl.b32 	%r9, %r8, 1;
	add.s32 	%r4, %r9, %r1;
	setp.gt.s32 	%p1, %r4, 65535;
	shl.b32 	%r10, %r1, 2;
	mov.u32 	%r11, _ZZ44parallel_reduce_addition_reduce_idle_threadsPiS_E10shared_arr;
	add.s32 	%r5, %r11, %r10;
	@%p1 bra 	$L__BB3_2;
	cvta.to.global.u64 	%rd3, %rd1;
	mul.wide.s32 	%rd4, %r4, 4;
	add.s64 	%rd5, %rd3, %rd4;
	ld.global.u32 	%r13, [%rd5];
	add.s32 	%r14, %r4, %r23;
	mul.wide.u32 	%rd6, %r14, 4;
	add.s64 	%rd7, %rd3, %rd6;
	ld.global.u32 	%r15, [%rd7];
	add.s32 	%r16, %r15, %r13;
	st.shared.u32 	[%r5], %r16;
	bra.uni 	$L__BB3_3;
$L__BB3_2:
	mov.b32 	%r12, 0;
	st.shared.u32 	[%r5], %r12;
$L__BB3_3:
	bar.sync 	0;
	setp.lt.u32 	%p2, %r23, 2;
	@%p2 bra 	$L__BB3_7;
$L__BB3_4:
	shr.u32 	%r7, %r23, 1;
	setp.ge.u32 	%p3, %r1, %r7;
	@%p3 bra 	$L__BB3_6;
	shl.b32 	%r17, %r7, 2;
	add.s32 	%r18, %r5, %r17;
	ld.shared.u32 	%r19, [%r18];
	ld.shared.u32 	%r20, [%r5];
	add.s32 	%r21, %r20, %r19;
	st.shared.u32 	[%r5], %r21;
$L__BB3_6:
	bar.sync 	0;
	setp.gt.u32 	%p4, %r23, 3;
	mov.u32 	%r23, %r7;
	@%p4 bra 	$L__BB3_4;
$L__BB3_7:
	setp.ne.s32 	%p5, %r1, 0;
	@%p5 bra 	$L__BB3_9;
	ld.shared.u32 	%r22, [_ZZ44parallel_reduce_addition_reduce_idle_threadsPiS_E10shared_arr];
	cvta.to.global.u64 	%rd8, %rd2;
	mul.wide.u32 	%rd9, %r2, 4;
	add.s64 	%rd10, %rd8, %rd9;
	st.global.u32 	[%rd10], %r22;
$L__BB3_9:
	ret;

}
	// .globl	_Z41parallel_reduce_addition_with_warp_reducePiS_
.visible .entry _Z41parallel_reduce_addition_with_warp_reducePiS_(
	.param .u64 .ptr .align 1 _Z41parallel_reduce_addition_with_warp_reducePiS__param_0,
	.param .u64 .ptr .align 1 _Z41parallel_reduce_addition_with_warp_reducePiS__param_1
)
{
	.reg .pred 	%p<6>;
	.reg .b32 	%r<41>;
	.reg .b64 	%rd<11>;
	// demoted variable
	.shared .align 4 .b8 _ZZ41parallel_reduce_addition_with_warp_reducePiS_E10shared_arr[1024];
	ld.param.u64 	%rd2, [_Z41parallel_reduce_addition_with_warp_reducePiS__param_0];
	ld.param.u64 	%rd1, [_Z41parallel_reduce_addition_with_warp_reducePiS__param_1];
	cvta.to.global.u64 	%rd3, %rd2;
	mov.u32 	%r1, %tid.x;
	mov.u32 	%r2, %ctaid.x;
	mov.u32 	%r40, %ntid.x;
	mul.lo.s32 	%r7, %r2, %r40;
	shl.b32 	%r8, %r7, 1;
	add.s32 	%r9, %r8, %r1;
	mul.wide.s32 	%rd4, %r9, 4;
	add.s64 	%rd5, %rd3, %rd4;
	ld.global.u32 	%r10, [%rd5];
	add.s32 	%r11, %r9, %r40;
	mul.wide.u32 	%rd6, %r11, 4;
	add.s64 	%rd7, %rd3, %rd6;
	ld.global.u32 	%r12, [%rd7];
	add.s32 	%r13, %r12, %r10;
	shl.b32 	%r14, %r1, 2;
	mov.u32 	%r15, _ZZ41parallel_reduce_addition_with_warp_reducePiS_E10shared_arr;
	add.s32 	%r4, %r15, %r14;
	st.shared.u32 	[%r4], %r13;
	bar.sync 	0;
	setp.lt.u32 	%p1, %r40, 66;
	@%p1 bra 	$L__BB4_4;
$L__BB4_1:
	shr.u32 	%r6, %r40, 1;
	setp.ge.u32 	%p2, %r1, %r6;
	@%p2 bra 	$L__BB4_3;
	shl.b32 	%r16, %r6, 2;
	add.s32 	%r17, %r4, %r16;
	ld.shared.u32 	%r18, [%r17];
	ld.shared.u32 	%r19, [%r4];
	add.s32 	%r20, %r19, %r18;
	st.shared.u32 	[%r4], %r20;
$L__BB4_3:
	bar.sync 	0;
	setp.gt.u32 	%p3, %r40, 131;
	mov.u32 	%r40, %r6;
	@%p3 bra 	$L__BB4_1;
$L__BB4_4:
	setp.gt.u32 	%p4, %r1, 31;
	@%p4 bra 	$L__BB4_7;
	ld.volatile.shared.u32 	%r21, [%r4+128];
	ld.volatile.shared.u32 	%r22, [%r4];
	add.s32 	%r23, %r22, %r21;
	st.volatile.shared.u32 	[%r4], %r23;
	ld.volatile.shared.u32 	%r24, [%r4+64];
	ld.volatile.shared.u32 	%r25, [%r4];
	add.s32 	%r26, %r25, %r24;
	st.volatile.shared.u32 	[%r4], %r26;
	ld.volatile.shared.u32 	%r27, [%r4+32];
	ld.volatile.shared.u32 	%r28, [%r4];
	add.s32 	%r29, %r28, %r27;
	st.volatile.shared.u32 	[%r4], %r29;
	ld.volatile.shared.u32 	%r30, [%r4+16];
	ld.volatile.shared.u32 	%r31, [%r4];
	add.s32 	%r32, %r31, %r30;
	st.volatile.shared.u32 	[%r4], %r32;
	ld.volatile.shared.u32 	%r33, [%r4+8];
	ld.volatile.shared.u32 	%r34, [%r4];
	add.s32 	%r35, %r34, %r33;
	st.volatile.shared.u32 	[%r4], %r35;
	ld.volatile.shared.u32 	%r36, [%r4+4];
	ld.volatile.shared.u32 	%r37, [%r4];
	add.s32 	%r38, %r37, %r36;
	st.volatile.shared.u32 	[%r4], %r38;
	setp.ne.s32 	%p5, %r1, 0;
	@%p5 bra 	$L__BB4_7;
	ld.shared.u32 	%r39, [_ZZ41parallel_reduce_addition_with_warp_reducePiS_E10shared_arr];
	cvta.to.global.u64 	%rd8, %rd1;
	mul.wide.u32 	%rd9, %r2, 4;
	add.s64 	%rd10, %rd8, %rd9;
	st.global.u32 	[%rd10], %r39;
$L__BB4_7:
	ret;

}
	// .globl	_Z25parallel_reduce_max_naivePi
.visible .entry _Z25parallel_reduce_max_naivePi(
	.param .u64 .ptr .align 1 _Z25parallel_reduce_max_naivePi_param_0
)
{
	.reg .pred 	%p<5>;
	.reg .b32 	%r<21>;
	.reg .b64 	%rd<7>;
	// demoted variable
	.shared .align 4 .b8 _ZZ25parallel_reduce_max_naivePiE10shared_arr[1024];
	ld.param.u64 	%rd2, [_Z25parallel_reduce_max_naivePi_param_0];
	cvta.to.global.u64 	%rd1, %rd2;
	mov.u32 	%r1, %tid.x;
	mov.u32 	%r2, %ctaid.x;
	mov.u32 	%r3, %ntid.x;
	mad.lo.s32 	%r7, %r2, %r3, %r1;
	mul.wide.s32 	%rd3, %r7, 4;
	add.s64 	%rd4, %rd1, %rd3;
	ld.global.u32 	%r8, [%rd4];
	shl.b32 	%r9, %r1, 2;
	mov.u32 	%r10, _ZZ25parallel_reduce_max_naivePiE10shared_arr;
	add.s32 	%r4, %r10, %r9;
	st.shared.u32 	[%r4], %r8;
	bar.sync 	0;
	setp.lt.u32 	%p1, %r3, 2;
	@%p1 bra 	$L__BB5_5;
	mov.b32 	%r20, 1;
$L__BB5_2:
	shl.b32 	%r6, %r20, 1;
	add.s32 	%r12, %r6, -1;
	and.b32  	%r13, %r12, %r1;
	setp.ne.s32 	%p2, %r13, 0;
	@%p2 bra 	$L__BB5_4;
	shl.b32 	%r14, %r20, 2;
	add.s32 	%r15, %r4, %r14;
	ld.shared.u32 	%r16, [%r15];
	ld.shared.u32 	%r17, [%r4];
	max.s32 	%r18, %r16, %r17;
	st.shared.u32 	[%r4], %r18;
$L__BB5_4:
	bar.sync 	0;
	setp.lt.u32 	%p3, %r6, %r3;
	mov.u32 	%r20, %r6;
	@%p3 bra 	$L__BB5_2;
$L__BB5_5:
	setp.ne.s32 	%p4, %r1, 0;
	@%p4 bra 	$L__BB5_7;
	ld.shared.u32 	%r19, [_ZZ25parallel_reduce_max_naivePiE10shared_arr];
	mul.wide.u32 	%rd5, %r2, 4;
	add.s64 	%rd6, %rd1, %rd5;
	st.global.u32 	[%rd6], %r19;
$L__BB5_7:
	ret;

}


// ===== COMPILED SASS (sm_100) =====

	.target	sm_100

	.elftype	@"ET_EXEC"


//--------------------- .note.nv.tkinfo           --------------------------
	.section	.note.nv.tkinfo,"",@"SHT_NOTE"
	.sectionflags	@"SHF_NOTE_NV_TKINFO"
	.tkinfo
        /*0018*/ 	.word	0x00000002
        /*0030*/ 	.string	""
        /*0030*/ 	.string	"ptxas"
        /*0030*/ 	.string	"Cuda compilation tools, release 13.0, V13.0.88"
        /*0030*/ 	.string	"Build cuda_13.0.r13.0/compiler.36424714_0"
        /*0030*/ 	.string	"-arch sm_100 -m 64 "



//--------------------- .note.nv.cuinfo           --------------------------
	.section	.note.nv.cuinfo,"",@"SHT_NOTE"
	.sectionflags	@"SHF_NOTE_NV_CUINFO"
        /*0018*/ 	.short	0x0002
        /*001a*/ 	.short	0x0064
        /*001c*/ 	.short	0x0082
	.zero		2


//--------------------- .nv.info                  --------------------------
	.section	.nv.info,"",@"SHT_CUDA_INFO"
	.align	4


	//----- nvinfo : EIATTR_REGCOUNT
	.align		4
        /*0000*/ 	.byte	0x04, 0x2f
        /*0002*/ 	.short	(.L_1 - .L_0)
	.align		4
.L_0:
        /*0004*/ 	.word	index@(_Z30parallel_reduce_addition_naivePi)
        /*0008*/ 	.word	0x0000000b


	//----- nvinfo : EIATTR_FRAME_SIZE
	.align		4
.L_1:
        /*000c*/ 	.byte	0x04, 0x11
        /*000e*/ 	.short	(.L_3 - .L_2)
	.align		4
.L_2:
        /*0010*/ 	.word	index@(_Z30parallel_reduce_addition_naivePi)
        /*0014*/ 	.word	0x00000000


	//----- nvinfo : EIATTR_REGCOUNT
	.align		4
.L_3:
        /*0018*/ 	.byte	0x04, 0x2f
        /*001a*/ 	.short	(.L_5 - .L_4)
	.align		4
.L_4:
        /*001c*/ 	.word	index@(_Z47parallel_reduce_addition_interleaved_addressingPi)
        /*0020*/ 	.word	0x0000000a


	//----- nvinfo : EIATTR_FRAME_SIZE
	.align		4
.L_5:
        /*0024*/ 	.byte	0x04, 0x11
        /*0026*/ 	.short	(.L_7 - .L_6)
	.align		4
.L_6:
        /*0028*/ 	.word	index@(_Z47parallel_reduce_addition_interleaved_addressingPi)
        /*002c*/ 	.word	0x00000000


	//----- nvinfo : EIATTR_REGCOUNT
	.align		4
.L_7:
        /*0030*/ 	.byte	0x04, 0x2f
        /*0032*/ 	.short	(.L_9 - .L_8)
	.align		4
.L_8:
        /*0034*/ 	.word	index@(_Z37parallel_reduce_addition_no_conflictsPi)
        /*0038*/ 	.word	0x0000000b


	//----- nvinfo : EIATTR_FRAME_SIZE
	.align		4
.L_9:
        /*003c*/ 	.byte	0x04, 0x11
        /*003e*/ 	.short	(.L_11 - .L_10)
	.align		4
.L_10:
        /*0040*/ 	.word	index@(_Z37parallel_reduce_addition_no_conflictsPi)
        /*0044*/ 	.word	0x00000000


	//----- nvinfo : EIATTR_REGCOUNT
	.align		4
.L_11:
        /*0048*/ 	.byte	0x04, 0x2f
        /*004a*/ 	.short	(.L_13 - .L_12)
	.align		4
.L_12:
        /*004c*/ 	.word	index@(_Z44parallel_reduce_addition_reduce_idle_threadsPiS_)
        /*0050*/ 	.word	0x0000000e


	//----- nvinfo : EIATTR_FRAME_SIZE
	.align		4
.L_13:
        /*0054*/ 	.byte	0x04, 0x11
        /*0056*/ 	.short	(.L_15 - .L_14)
	.align		4
.L_14:
        /*0058*/ 	.word	index@(_Z44parallel_reduce_addition_reduce_idle_threadsPiS_)
        /*005c*/ 	.word	0x00000000


	//----- nvinfo : EIATTR_REGCOUNT
	.align		4
.L_15:
        /*0060*/ 	.byte	0x04, 0x2f
        /*0062*/ 	.short	(.L_17 - .L_16)
	.align		4
.L_16:
        /*0064*/ 	.word	index@(_Z41parallel_reduce_addition_with_warp_reducePiS_)
        /*0068*/ 	.word	0x0000000d


	//----- nvinfo : EIATTR_FRAME_SIZE
	.align		4
.L_17:
        /*006c*/ 	.byte	0x04, 0x11
        /*006e*/ 	.short	(.L_19 - .L_18)
	.align		4
.L_18:
        /*0070*/ 	.word	index@(_Z41parallel_reduce_addition_with_warp_reducePiS_)
        /*0074*/ 	.word	0x00000000


	//----- nvinfo : EIATTR_REGCOUNT
	.align		4
.L_19:
        /*0078*/ 	.byte	0x04, 0x2f
        /*007a*/ 	.short	(.L_21 - .L_20)
	.align		4
.L_20:
        /*007c*/ 	.word	index@(_Z25parallel_reduce_max_naivePi)
        /*0080*/ 	.word	0x0000000b


	//----- nvinfo : EIATTR_FRAME_SIZE
	.align		4
.L_21:
        /*0084*/ 	.byte	0x04, 0x11
        /*0086*/ 	.short	(.L_23 - .L_22)
	.align		4
.L_22:
        /*0088*/ 	.word	index@(_Z25parallel_reduce_max_naivePi)
        /*008c*/ 	.word	0x00000000


	//----- nvinfo : EIATTR_MIN_STACK_SIZE
	.align		4
.L_23:
        /*0090*/ 	.byte	0x04, 0x12
        /*0092*/ 	.short	(.L_25 - .L_24)
	.align		4
.L_24:
        /*0094*/ 	.word	index@(_Z25parallel_reduce_max_naivePi)
        /*0098*/ 	.word	0x00000000


	//----- nvinfo : EIATTR_MIN_STACK_SIZE
	.align		4
.L_25:
        /*009c*/ 	.byte	0x04, 0x12
        /*009e*/ 	.short	(.L_27 - .L_26)
	.align		4
.L_26:
        /*00a0*/ 	.word	index@(_Z41parallel_reduce_addition_with_warp_reducePiS_)
        /*00a4*/ 	.word	0x00000000


	//----- nvinfo : EIATTR_MIN_STACK_SIZE
	.align		4
.L_27:
        /*00a8*/ 	.byte	0x04, 0x12
        /*00aa*/ 	.short	(.L_29 - .L_28)
	.align		4
.L_28:
        /*00ac*/ 	.word	index@(_Z44parallel_reduce_addition_reduce_idle_threadsPiS_)
        /*00b0*/ 	.word	0x00000000


	//----- nvinfo : EIATTR_MIN_STACK_SIZE
	.align		4
.L_29:
        /*00b4*/ 	.byte	0x04, 0x12
        /*00b6*/ 	.short	(.L_31 - .L_30)
	.align		4
.L_30:
        /*00b8*/ 	.word	index@(_Z37parallel_reduce_addition_no_conflictsPi)
        /*00bc*/ 	.word	0x00000000


	//----- nvinfo : EIATTR_MIN_STACK_SIZE
	.align		4
.L_31:
        /*00c0*/ 	.byte	0x04, 0x12
        /*00c2*/ 	.short	(.L_33 - .L_32)
	.align		4
.L_32:
        /*00c4*/ 	.word	index@(_Z47parallel_reduce_addition_interleaved_addressingPi)
        /*00c8*/ 	.word	0x00000000


	//----- nvinfo : EIATTR_MIN_STACK_SIZE
	.align		4
.L_33:
        /*00cc*/ 	.byte	0x04, 0x12
        /*00ce*/ 	.short	(.L_35 - .L_34)
	.align		4
.L_34:
        /*00d0*/ 	.word	index@(_Z30parallel_reduce_addition_naivePi)
        /*00d4*/ 	.word	0x00000000
.L_35:


//--------------------- .nv.compat                --------------------------
	.section	.nv.compat,"",@"SHT_CUDA_COMPAT_INFO"
	.align	4
        /*0000*/ 	.byte	0x02, 0x09, 0x00, 0x00, 0x02, 0x02, 0x01, 0x00, 0x02, 0x05, 0x05, 0x00, 0x03, 0x07, 0x01, 0x01
        /*0010*/ 	.byte	0x02, 0x03, 0x00, 0x00, 0x02, 0x06, 0x01, 0x00, 0x04, 0x0b, 0x08, 0x00, 0x09, 0x00, 0x00, 0x00
        /*0020*/ 	.byte	0x00, 0x00, 0x00, 0x00


//--------------------- .nv.info._Z25parallel_reduce_max_naivePi --------------------------
	.section	.nv.info._Z25parallel_reduce_max_naivePi,"",@"SHT_CUDA_INFO"
	.sectionflags	@""
	.align	4


	//----- nvinfo : EIATTR_CUDA_API_VERSION
	.align		4
        /*0000*/ 	.byte	0x04, 0x37
        /*0002*/ 	.short	(.L_37 - .L_36)
.L_36:
        /*0004*/ 	.word	0x00000082


	//----- nvinfo : EIATTR_KPARAM_INFO
	.align		4
.L_37:
        /*0008*/ 	.byte	0x04, 0x17
        /*000a*/ 	.short	(.L_39 - .L_38)
.L_38:
        /*000c*/ 	.word	0x00000000
        /*0010*/ 	.short	0x0000
        /*0012*/ 	.short	0x0000
        /*0014*/ 	.byte	0x00, 0xf5, 0x21, 0x00


	//----- nvinfo : EIATTR_SPARSE_MMA_MASK
	.align		4
.L_39:
        /*0018*/ 	.byte	0x03, 0x50
        /*001a*/ 	.short	0x0000


	//----- nvinfo : EIATTR_MAXREG_COUNT
	.align		4
        /*001c*/ 	.byte	0x03, 0x1b
        /*001e*/ 	.short	0x00ff


	//----- nvinfo : EIATTR_NUM_BARRIERS
	.align		4
        /*0020*/ 	.byte	0x02, 0x4c
        /*0022*/ 	.byte	0x01
	.zero		1


	//----- nvinfo : EIATTR_MERCURY_ISA_VERSION
	.align		4
        /*0024*/ 	.byte	0x03, 0x5f
        /*0026*/ 	.short	0x0101


	//----- nvinfo : EIATTR_VRC_CTA_INIT_COUNT
	.align		4
        /*0028*/ 	.byte	0x02, 0x4a
	.zero		1
	.zero		1


	//----- nvinfo : EIATTR_EXIT_INSTR_OFFSETS
	.align		4
        /*002c*/ 	.byte	0x04, 0x1c
        /*002e*/ 	.short	(.L_41 - .L_40)


	//   ....[0]....
.L_40:
        /*0030*/ 	.word	0x000001f0


	//   ....[1]....
        /*0034*/ 	.word	0x00000270


	//----- nvinfo : EIATTR_CBANK_PARAM_SIZE
	.align		4
.L_41:
        /*0038*/ 	.byte	0x03, 0x19
        /*003a*/ 	.short	0x0008


	//----- nvinfo : EIATTR_PARAM_CBANK
	.align		4
        /*003c*/ 	.byte	0x04, 0x0a
        /*003e*/ 	.short	(.L_43 - .L_42)
	.align		4
.L_42:
        /*0040*/ 	.word	index@(.nv.constant0._Z25parallel_reduce_max_naivePi)
        /*0044*/ 	.short	0x0380
        /*0046*/ 	.short	0x0008


	//----- nvinfo : EIATTR_SW_WAR
	.align		4
.L_43:
        /*0048*/ 	.byte	0x04, 0x36
        /*004a*/ 	.short	(.L_45 - .L_44)
.L_44:
        /*004c*/ 	.word	0x00000008
.L_45:


//--------------------- .nv.info._Z41parallel_reduce_addition_with_warp_reducePiS_ --------------------------
	.section	.nv.info._Z41parallel_reduce_addition_with_warp_reducePiS_,"",@"SHT_CUDA_INFO"
	.sectionflags	@""
	.align	4


	//----- nvinfo : EIATTR_CUDA_API_VERSION
	.align		4
        /*0000*/ 	.byte	0x04, 0x37
        /*0002*/ 	.short	(.L_47 - .L_46)
.L_46:
        /*0004*/ 	.word	0x00000082


	//----- nvinfo : EIATTR_KPARAM_INFO
	.align		4
.L_47:
        /*0008*/ 	.byte	0x04, 0x17
        /*000a*/ 	.short	(.L_49 - .L_48)
.L_48:
        /*000c*/ 	.word	0x00000000
        /*0010*/ 	.short	0x0001
        /*0012*/ 	.short	0x0008
        /*0014*/ 	.byte	0x00, 0xf5, 0x21, 0x00


	//----- nvinfo : EIATTR_KPARAM_INFO
	.align		4
.L_49:
        /*0018*/ 	.byte	0x04, 0x17
        /*001a*/ 	.short	(.L_51 - .L_50)
.L_50:
        /*001c*/ 	.word	0x00000000
        /*0020*/ 	.short	0x0000
        /*0022*/ 	.short	0x0000
        /*0024*/ 	.byte	0x00, 0xf5, 0x21, 0x00


	//----- nvinfo : EIATTR_SPARSE_MMA_MASK
	.align		4
.L_51:
        /*0028*/ 	.byte	0x03, 0x50
        /*002a*/ 	.short	0x0000


	//----- nvinfo : EIATTR_MAXREG_COUNT
	.align		4
        /*002c*/ 	.byte	0x03, 0x1b
        /*002e*/ 	.short	0x00ff


	//----- nvinfo : EIATTR_NUM_BARRIERS
	.align		4
        /*0030*/ 	.byte	0x02, 0x4c
        /*0032*/ 	.byte	0x01
	.zero		1


	//----- nvinfo : EIATTR_MERCURY_ISA_VERSION
	.align		4
        /*0034*/ 	.byte	0x03, 0x5f
        /*0036*/ 	.short	0x0101


	//----- nvinfo : EIATTR_VRC_CTA_INIT_COUNT
	.align		4
        /*0038*/ 	.byte	0x02, 0x4a
	.zero		1
	.zero		1


	//----- nvinfo : EIATTR_EXIT_INSTR_OFFSETS
	.align		4
        /*003c*/ 	.byte	0x04, 0x1c
        /*003e*/ 	.short	(.L_53 - .L_52)


	//   ....[0]....
.L_52:
        /*0040*/ 	.word	0x00000230


	//   ....[1]....
        /*0044*/ 	.word	0x000003d0


	//   ....[2]....
        /*0048*/ 	.word	0x00000450


	//----- nvinfo : EIATTR_CBANK_PARAM_SIZE
	.align		4
.L_53:
        /*004c*/ 	.byte	0x03, 0x19
        /*004e*/ 	.short	0x0010


	//----- nvinfo : EIATTR_PARAM_CBANK
	.align		4
        /*0050*/ 	.byte	0x04, 0x0a
        /*0052*/ 	.short	(.L_55 - .L_54)
	.align		4
.L_54:
        /*0054*/ 	.word	index@(.nv.constant0._Z41parallel_reduce_addition_with_warp_reducePiS_)
        /*0058*/ 	.short	0x0380
        /*005a*/ 	.short	0x0010


	//----- nvinfo : EIATTR_SW_WAR
	.align		4
.L_55:
        /*005c*/ 	.byte	0x04, 0x36
        /*005e*/ 	.short	(.L_57 - .L_56)
.L_56:
        /*0060*/ 	.word	0x00000008
.L_57:


//--------------------- .nv.info._Z44parallel_reduce_addition_reduce_idle_threadsPiS_ --------------------------
	.section	.nv.info._Z44parallel_reduce_addition_reduce_idle_threadsPiS_,"",@"SHT_CUDA_INFO"
	.sectionflags	@""
	.align	4


	//----- nvinfo : EIATTR_CUDA_API_VERSION
	.align		4
        /*0000*/ 	.byte	0x04, 0x37
        /*0002*/ 	.short	(.L_59 - .L_58)
.L_58:
        /*0004*/ 	.word	0x00000082


	//----- nvinfo : EIATTR_KPARAM_INFO
	.align		4
.L_59:
        /*0008*/ 	.byte	0x04, 0x17
        /*000a*/ 	.short	(.L_61 - .L_60)
.L_60:
        /*000c*/ 	.word	0x00000000
        /*0010*/ 	.short	0x0001
        /*0012*/ 	.short	0x0008
        /*0014*/ 	.byte	0x00, 0xf5, 0x21, 0x00


	//----- nvinfo : EIATTR_KPARAM_INFO
	.align		4
.L_61:
        /*0018*/ 	.byte	0x04, 0x17
        /*001a*/ 	.short	(.L_63 - .L_62)
.L_62:
        /*001c*/ 	.word	0x00000000
        /*0020*/ 	.short	0x0000
        /*0022*/ 	.short	0x0000
        /*0024*/ 	.byte	0x00, 0xf5, 0x21, 0x00


	//----- nvinfo : EIATTR_SPARSE_MMA_MASK
	.align		4
.L_63:
        /*0028*/ 	.byte	0x03, 0x50
        /*002a*/ 	.short	0x0000


	//----- nvinfo : EIATTR_MAXREG_COUNT
	.align		4
        /*002c*/ 	.byte	0x03, 0x1b
        /*002e*/ 	.short	0x00ff


	//----- nvinfo : EIATTR_NUM_BARRIERS
	.align		4
        /*0030*/ 	.byte	0x02, 0x4c
        /*0032*/ 	.byte	0x01
	.zero		1


	//----- nvinfo : EIATTR_MERCURY_ISA_VERSION
	.align		4
        /*0034*/ 	.byte	0x03, 0x5f
        /*0036*/ 	.short	0x0101


	//----- nvinfo : EIATTR_VRC_CTA_INIT_COUNT
	.align		4
        /*0038*/ 	.byte	0x02, 0x4a
	.zero		1
	.zero		1


	//----- nvinfo : EIATTR_EXIT_INSTR_OFFSETS
	.align		4
        /*003c*/ 	.byte	0x04, 0x1c
        /*003e*/ 	.short	(.L_65 - .L_64)


	//   ....[0]....
.L_64:
        /*0040*/ 	.word	0x00000250


	//   ....[1]....
        /*0044*/ 	.word	0x000002d0


	//----- nvinfo : EIATTR_CBANK_PARAM_SIZE
	.align		4
.L_65:
        /*0048*/ 	.byte	0x03, 0x19
        /*004a*/ 	.short	0x0010


	//----- nvinfo : EIATTR_PARAM_CBANK
	.align		4
        /*004c*/ 	.byte	0x04, 0x0a
        /*004e*/ 	.short	(.L_67 - .L_66)
	.align		4
.L_66:
        /*0050*/ 	.word	index@(.nv.constant0._Z44parallel_reduce_addition_reduce_idle_threadsPiS_)
        /*0054*/ 	.short	0x0380
        /*0056*/ 	.short	0x0010


	//----- nvinfo : EIATTR_SW_WAR
	.align		4
.L_67:
        /*0058*/ 	.byte	0x04, 0x36
        /*005a*/ 	.short	(.L_69 - .L_68)
.L_68:
        /*005c*/ 	.word	0x00000008
.L_69:


//--------------------- .nv.info._Z37parallel_reduce_addition_no_conflictsPi --------------------------
	.section	.nv.info._Z37parallel_reduce_addition_no_conflictsPi,"",@"SHT_CUDA_INFO"
	.sectionflags	@""
	.align	4


	//----- nvinfo : EIATTR_CUDA_API_VERSION
	.align		4
        /*0000*/ 	.byte	0x04, 0x37
        /*0002*/ 	.short	(.L_71 - .L_70)
.L_70:
        /*0004*/ 	.word	0x00000082


	//----- nvinfo : EIATTR_KPARAM_INFO
	.align		4
.L_71:
        /*0008*/ 	.byte	0x04, 0x17
        /*000a*/ 	.short	(.L_73 - .L_72)
.L_72:
        /*000c*/ 	.word	0x00000000
        /*0010*/ 	.short	0x0000
        /*0012*/ 	.short	0x0000
        /*0014*/ 	.byte	0x00, 0xf5, 0x21, 0x00


	//----- nvinfo : EIATTR_SPARSE_MMA_MASK
	.align		4
.L_73:
        /*0018*/ 	.byte	0x03, 0x50
        /*001a*/ 	.short	0x0000


	//----- nvinfo : EIATTR_MAXREG_COUNT
	.align		4
        /*001c*/ 	.byte	0x03, 0x1b
        /*001e*/ 	.short	0x00ff


	//----- nvinfo : EIATTR_NUM_BARRIERS
	.align		4
        /*0020*/ 	.byte	0x02, 0x4c
        /*0022*/ 	.byte	0x01
	.zero		1


	//----- nvinfo : EIATTR_MERCURY_ISA_VERSION
	.align		4
        /*0024*/ 	.byte	0x03, 0x5f
        /*0026*/ 	.short	0x0101


	//----- nvinfo : EIATTR_VRC_CTA_INIT_COUNT
	.align		4
        /*0028*/ 	.byte	0x02, 0x4a
	.zero		1
	.zero		1


	//----- nvinfo : EIATTR_EXIT_INSTR_OFFSETS
	.align		4
        /*002c*/ 	.byte	0x04, 0x1c
        /*002e*/ 	.short	(.L_75 - .L_74)


	//   ....[0]....
.L_74:
        /*0030*/ 	.word	0x000001e0


	//   ....[1]....
        /*0034*/ 	.word	0x00000260


	//----- nvinfo : EIATTR_CBANK_PARAM_SIZE
	.align		4
.L_75:
        /*0038*/ 	.byte	0x03, 0x19
        /*003a*/ 	.short	0x0008


	//----- nvinfo : EIATTR_PARAM_CBANK
	.align		4
        /*003c*/ 	.byte	0x04, 0x0a
        /*003e*/ 	.short	(.L_77 - .L_76)
	.align		4
.L_76:
        /*0040*/ 	.word	index@(.nv.constant0._Z37parallel_reduce_addition_no_conflictsPi)
        /*0044*/ 	.short	0x0380
        /*0046*/ 	.short	0x0008


	//----- nvinfo : EIATTR_SW_WAR
	.align		4
.L_77:
        /*0048*/ 	.byte	0x04, 0x36
        /*004a*/ 	.short	(.L_79 - .L_78)
.L_78:
        /*004c*/ 	.word	0x00000008
.L_79:


//--------------------- .nv.info._Z47parallel_reduce_addition_interleaved_addressingPi --------------------------
	.section	.nv.info._Z47parallel_reduce_addition_interleaved_addressingPi,"",@"SHT_CUDA_INFO"
	.sectionflags	@""
	.align	4


	//----- nvinfo : EIATTR_CUDA_API_VERSION
	.align		4
        /*0000*/ 	.byte	0x04, 0x37
        /*0002*/ 	.short	(.L_81 - .L_80)
.L_80:
        /*0004*/ 	.word	0x00000082


	//----- nvinfo : EIATTR_KPARAM_INFO
	.align		4
.L_81:
        /*0008*/ 	.byte	0x04, 0x17
        /*000a*/ 	.short	(.L_83 - .L_82)
.L_82:
        /*000c*/ 	.word	0x00000000
        /*0010*/ 	.short	0x0000
        /*0012*/ 	.short	0x0000
        /*0014*/ 	.byte	0x00, 0xf5, 0x21, 0x00


	//----- nvinfo : EIATTR_SPARSE_MMA_MASK
	.align		4
.L_83:
        /*0018*/ 	.byte	0x03, 0x50
        /*001a*/ 	.short	0x0000


	//----- nvinfo : EIATTR_MAXREG_COUNT
	.align		4
        /*001c*/ 	.byte	0x03, 0x1b
        /*001e*/ 	.short	0x00ff


	//----- nvinfo : EIATTR_NUM_BARRIERS
	.align		4
        /*0020*/ 	.byte	0x02, 0x4c
        /*0022*/ 	.byte	0x01
	.zero		1


	//----- nvinfo : EIATTR_MERCURY_ISA_VERSION
	.align		4
        /*0024*/ 	.byte	0x03, 0x5f
        /*0026*/ 	.short	0x0101


	//----- nvinfo : EIATTR_VRC_CTA_INIT_COUNT
	.align		4
        /*0028*/ 	.byte	0x02, 0x4a
	.zero		1
	.zero		1


	//----- nvinfo : EIATTR_EXIT_INSTR_OFFSETS
	.align		4
        /*002c*/ 	.byte	0x04, 0x1c
        /*002e*/ 	.short	(.L_85 - .L_84)


	//   ....[0]....
.L_84:
        /*0030*/ 	.word	0x00000210


	//   ....[1]....
        /*0034*/ 	.word	0x00000290


	//----- nvinfo : EIATTR_CBANK_PARAM_SIZE
	.align		4
.L_85:
        /*0038*/ 	.byte	0x03, 0x19
        /*003a*/ 	.short	0x0008


	//----- nvinfo : EIATTR_PARAM_CBANK
	.align		4
        /*003c*/ 	.byte	0x04, 0x0a
        /*003e*/ 	.short	(.L_87 - .L_86)
	.align		4
.L_86:
        /*0040*/ 	.word	index@(.nv.constant0._Z47parallel_reduce_addition_interleaved_addressingPi)
        /*0044*/ 	.short	0x0380
        /*0046*/ 	.short	0x0008


	//----- nvinfo : EIATTR_SW_WAR
	.align		4
.L_87:
        /*0048*/ 	.byte	0x04, 0x36
        /*004a*/ 	.short	(.L_89 - .L_88)
.L_88:
        /*004c*/ 	.word	0x00000008
.L_89:


//--------------------- .nv.info._Z30parallel_reduce_addition_naivePi --------------------------
	.section	.nv.info._Z30parallel_reduce_addition_naivePi,"",@"SHT_CUDA_INFO"
	.sectionflags	@""
	.align	4


	//----- nvinfo : EIATTR_CUDA_API_VERSION
	.align		4
        /*0000*/ 	.byte	0x04, 0x37
        /*0002*/ 	.short	(.L_91 - .L_90)
.L_90:
        /*0004*/ 	.word	0x00000082


	//----- nvinfo : EIATTR_KPARAM_INFO
	.align		4
.L_91:
        /*0008*/ 	.byte	0x04, 0x17
        /*000a*/ 	.short	(.L_93 - .L_92)
.L_92:
        /*000c*/ 	.word	0x00000000
        /*0010*/ 	.short	0x0000
        /*0012*/ 	.short	0x0000
        /*0014*/ 	.byte	0x00, 0xf5, 0x21, 0x00


	//----- nvinfo : EIATTR_SPARSE_MMA_MASK
	.align		4
.L_93:
        /*0018*/ 	.byte	0x03, 0x50
        /*001a*/ 	.short	0x0000


	//----- nvinfo : EIATTR_MAXREG_COUNT
	.align		4
        /*001c*/ 	.byte	0x03, 0x1b
        /*001e*/ 	.short	0x00ff


	//----- nvinfo : EIATTR_NUM_BARRIERS
	.align		4
        /*0020*/ 	.byte	0x02, 0x4c
        /*0022*/ 	.byte	0x01
	.zero		1


	//----- nvinfo : EIATTR_MERCURY_ISA_VERSION
	.align		4
        /*0024*/ 	.byte	0x03, 0x5f
        /*0026*/ 	.short	0x0101


	//----- nvinfo : EIATTR_VRC_CTA_INIT_COUNT
	.align		4
        /*0028*/ 	.byte	0x02, 0x4a
	.zero		1
	.zero		1


	//----- nvinfo : EIATTR_EXIT_INSTR_OFFSETS
	.align		4
        /*002c*/ 	.byte	0x04, 0x1c
        /*002e*/ 	.short	(.L_95 - .L_94)


	//   ....[0]....
.L_94:
        /*0030*/ 	.word	0x000001f0


	//   ....[1]....
        /*0034*/ 	.word	0x00000270


	//----- nvinfo : EIATTR_CBANK_PARAM_SIZE
	.align		4
.L_95:
        /*0038*/ 	.byte	0x03, 0x19
        /*003a*/ 	.short	0x0008


	//----- nvinfo : EIATTR_PARAM_CBANK
	.align		4
        /*003c*/ 	.byte	0x04, 0x0a
        /*003e*/ 	.short	(.L_97 - .L_96)
	.align		4
.L_96:
        /*0040*/ 	.word	index@(.nv.constant0._Z30parallel_reduce_addition_naivePi)
        /*0044*/ 	.short	0x0380
        /*0046*/ 	.short	0x0008


	//----- nvinfo : EIATTR_SW_WAR
	.align		4
.L_97:
        /*0048*/ 	.byte	0x04, 0x36
        /*004a*/ 	.short	(.L_99 - .L_98)
.L_98:
        /*004c*/ 	.word	0x00000008
.L_99:


//--------------------- .nv.callgraph             --------------------------
	.section	.nv.callgraph,"",@"SHT_CUDA_CALLGRAPH"
	.align	4
	.sectionentsize	8
	.align		4
        /*0000*/ 	.word	0x00000000
	.align		4
        /*0004*/ 	.word	0xffffffff
	.align		4
        /*0008*/ 	.word	0x00000000
	.align		4
        /*000c*/ 	.word	0xfffffffe
	.align		4
        /*0010*/ 	.word	0x00000000
	.align		4
        /*0014*/ 	.word	0xfffffffd
	.align		4
        /*0018*/ 	.word	0x00000000
	.align		4
        /*001c*/ 	.word	0xfffffffc


//--------------------- .text._Z25parallel_reduce_max_naivePi --------------------------
	.section	.text._Z25parallel_reduce_max_naivePi,"ax",@progbits
	.align	128
        .global         _Z25parallel_reduce_max_naivePi
        .type           _Z25parallel_reduce_max_naivePi,@function
        .size           _Z25parallel_reduce_max_naivePi,(.L_x_18 - _Z25parallel_reduce_max_naivePi)
        .other          _Z25parallel_reduce_max_naivePi,@"STO_CUDA_ENTRY STV_DEFAULT"
_Z25parallel_reduce_max_naivePi:
.text._Z25parallel_reduce_max_naivePi:
[----:B------:R-:W-:Y:S01]  /*0000*/  LDC R1, c[0x0][0x37c] ;  /* 0x0000df00ff017b82 */ /* 0x000fe20000000800 */
[----:B------:R-:W0:Y:S07]  /*0010*/  S2R R7, SR_TID.X ;  /* 0x0000000000077919 */ /* 0x000e2e0000002100 */
[----:B------:R-:W1:Y:S01]  /*0020*/  LDC.64 R2, c[0x0][0x380] ;  /* 0x0000e000ff027b82 */ /* 0x000e620000000a00 */
[----:B------:R-:W0:Y:S01]  /*0030*/  LDCU UR8, c[0x0][0x360] ;  /* 0x00006c00ff0877ac */ /* 0x000e220008000800 */
[----:B------:R-:W0:Y:S01]  /*0040*/  S2R R6, SR_CTAID.X ;  /* 0x0000000000067919 */ /* 0x000e220000002500 */
[----:B------:R-:W2:Y:S01]  /*0050*/  LDCU.64 UR6, c[0x0][0x358] ;  /* 0x00006b00ff0677ac */ /* 0x000ea20008000a00 */
[----:B0-----:R-:W-:-:S04]  /*0060*/  IMAD R5, R6, UR8, R7 ;  /* 0x0000000806057c24 */ /* 0x001fc8000f8e0207 */
[----:B-1----:R-:W-:-:S06]  /*0070*/  IMAD.WIDE R2, R5, 0x4, R2 ;  /* 0x0000000405027825 */ /* 0x002fcc00078e0202 */
[----:B--2---:R-:W2:Y:S01]  /*0080*/  LDG.E R2, desc[UR6][R2.64] ;  /* 0x0000000602027981 */ /* 0x004ea2000c1e1900 */
[----:B------:R-:W0:Y:S01]  /*0090*/  S2UR UR5, SR_CgaCtaId ;  /* 0x00000000000579c3 */ /* 0x000e220000008800 */
[----:B------:R-:W-:Y:S01]  /*00a0*/  UMOV UR4, 0x400 ;  /* 0x0000040000047882 */ /* 0x000fe20000000000 */
[----:B------:R-:W-:Y:S01]  /*00b0*/  UISETP.GE.U32.AND UP0, UPT, UR8, 0x2, UPT ;  /* 0x000000020800788c */ /* 0x000fe2000bf06070 */
[----:B------:R-:W-:Y:S01]  /*00c0*/  ISETP.NE.AND P0, PT, R7, RZ, PT ;  /* 0x000000ff0700720c */ /* 0x000fe20003f05270 */
[----:B0-----:R-:W-:-:S06]  /*00d0*/  ULEA UR4, UR5, UR4, 0x18 ;  /* 0x0000000405047291 */ /* 0x001fcc000f8ec0ff */
[----:B------:R-:W-:-:S05]  /*00e0*/  LEA R5, R7, UR4, 0x2 ;  /* 0x0000000407057c11 */ /* 0x000fca000f8e10ff */
[----:B--2---:R0:W-:Y:S01]  /*00f0*/  STS [R5], R2 ;  /* 0x0000000205007388 */ /* 0x0041e20000000800 */
[----:B------:R-:W-:Y:S06]  /*0100*/  BAR.SYNC.DEFER_BLOCKING 0x0 ;  /* 0x0000000000007b1d */ /* 0x000fec0000010000 */
[----:B------:R-:W-:Y:S05]  /*0110*/  BRA.U !UP0, `(.L_x_0) ;  /* 0x0000000108347547 */ /* 0x000fea000b800000 */
[----:B------:R-:W-:-:S07]  /*0120*/  IMAD.MOV.U32 R0, RZ, RZ, 0x1 ;  /* 0x00000001ff007424 */ /* 0x000fce00078e00ff */
.L_x_1:
[----:B------:R-:W-:-:S05]  /*0130*/  SHF.L.U32 R8, R0, 0x1, RZ ;  /* 0x0000000100087819 */ /* 0x000fca00000006ff */
[----:B0-----:R-:W-:-:S05]  /*0140*/  VIADD R2, R8, 0xffffffff ;  /* 0xffffffff08027836 */ /* 0x001fca0000000000 */
[----:B------:R-:W-:-:S13]  /*0150*/  LOP3.LUT P1, RZ, R2, R7, RZ, 0xc0, !PT ;  /* 0x0000000702ff7212 */ /* 0x000fda000782c0ff */
[----:B------:R-:W-:Y:S01]  /*0160*/  @!P1 LEA R2, R0, R5, 0x2 ;  /* 0x0000000500029211 */ /* 0x000fe200078e10ff */
[----:B------:R-:W-:Y:S01]  /*0170*/  @!P1 LDS R3, [R5] ;  /* 0x0000000005039984 */ /* 0x000fe20000000800 */
[----:B------:R-:W-:-:S04]  /*0180*/  IMAD.MOV.U32 R0, RZ, RZ, R8 ;  /* 0x000000ffff007224 */ /* 0x000fc800078e0008 */
[----:B------:R-:W0:Y:S02]  /*0190*/  @!P1 LDS R2, [R2] ;  /* 0x0000000002029984 */ /* 0x000e240000000800 */
[----:B0-----:R-:W-:-:S05]  /*01a0*/  @!P1 VIMNMX R4, PT, PT, R2, R3, !PT ;  /* 0x0000000302049248 */ /* 0x001fca0007fe0100 */
[----:B------:R1:W-:Y:S01]  /*01b0*/  @!P1 STS [R5], R4 ;  /* 0x0000000405009388 */ /* 0x0003e20000000800 */
[----:B------:R-:W-:Y:S01]  /*01c0*/  BAR.SYNC.DEFER_BLOCKING 0x0 ;  /* 0x0000000000007b1d */ /* 0x000fe20000010000 */
[----:B------:R-:W-:-:S13]  /*01d0*/  ISETP.GE.U32.AND P1, PT, R8, UR8, PT ;  /* 0x0000000808007c0c */ /* 0x000fda000bf26070 */
[----:B-1----:R-:W-:Y:S05]  /*01e0*/  @!P1 BRA `(.L_x_1) ;  /* 0xfffffffc00d09947 */ /* 0x002fea000383ffff */
.L_x_0:
[----:B------:R-:W-:Y:S05]  /*01f0*/  @P0 EXIT ;  /* 0x000000000000094d */ /* 0x000fea0003800000 */
[----:B------:R-:W1:Y:S01]  /*0200*/  S2UR UR5, SR_CgaCtaId ;  /* 0x00000000000579c3 */ /* 0x000e620000008800 */
[----:B------:R-:W-:-:S07]  /*0210*/  UMOV UR4, 0x400 ;  /* 0x0000040000047882 */ /* 0x000fce0000000000 */
[----:B0-----:R-:W0:Y:S01]  /*0220*/  LDC.64 R2, c[0x0][0x380] ;  /* 0x0000e000ff027b82 */ /* 0x001e220000000a00 */
[----:B-1----:R-:W-:Y:S01]  /*0230*/  ULEA UR4, UR5, UR4, 0x18 ;  /* 0x0000000405047291 */ /* 0x002fe2000f8ec0ff */
[----:B0-----:R-:W-:-:S08]  /*0240*/  IMAD.WIDE.U32 R2, R6, 0x4, R2 ;  /* 0x0000000406027825 */ /* 0x001fd000078e0002 */
[----:B------:R-:W0:Y:S04]  /*0250*/  LDS R5, [UR4] ;  /* 0x00000004ff057984 */ /* 0x000e280008000800 */
[----:B0-----:R-:W-:Y:S01]  /*0260*/  STG.E desc[UR6][R2.64], R5 ;  /* 0x0000000502007986 */ /* 0x001fe2000c101906 */
[----:B------:R-:W-:Y:S05]  /*0270*/  EXIT ;  /* 0x000000000000794d */ /* 0x000fea0003800000 */
.L_x_2:
[----:B------:R-:W-:-:S00]  /*0280*/  BRA `(.L_x_2) ;  /* 0xfffffffc00fc7947 */ /* 0x000fc0000383ffff */
[----:B------:R-:W-:-:S00]  /*0290*/  NOP ;  /* 0x0000000000007918 */ /* 0x000fc00000000000 */
        /* <DEDUP_REMOVED lines=14> */
.L_x_18:


//--------------------- .text._Z41parallel_reduce_addition_with_warp_reducePiS_ --------------------------
	.section	.text._Z41parallel_reduce_addition_with_warp_reducePiS_,"ax",@progbits
	.align	128
        .global         _Z41parallel_reduce_addition_with_warp_reducePiS_
        .type           _Z41parallel_reduce_addition_with_warp_reducePiS_,@function
        .size           _Z41parallel_reduce_addition_with_warp_reducePiS_,(.L_x_19 - _Z41parallel_reduce_addition_with_warp_reducePiS_)
        .other          _Z41parallel_reduce_addition_with_warp_reducePiS_,@"STO_CUDA_ENTRY STV_DEFAULT"
_Z41parallel_reduce_addition_with_warp_reducePiS_:
.text._Z41parallel_reduce_addition_with_warp_reducePiS_:
[----:B------:R-:W-:Y:S01]  /*0000*/  LDC R1, c[0x0][0x37c] ;  /* 0x0000df00ff017b82 */ /* 0x000fe20000000800 */
[----:B------:R-:W0:Y:S01]  /*0010*/  S2R R0, SR_CTAID.X ;  /* 0x0000000000007919 */ /* 0x000e220000002500 */
[----:B------:R-:W0:Y:S06]  /*0020*/  LDCU UR8, c[0x0][0x360] ;  /* 0x00006c00ff0877ac */ /* 0x000e2c0008000800 */
[----:B------:R-:W1:Y:S01]  /*0030*/  LDC.64 R6, c[0x0][0x380] ;  /* 0x0000e000ff067b82 */ /* 0x000e620000000a00 */
[----:B------:R-:W2:Y:S01]  /*0040*/  S2R R2, SR_TID.X ;  /* 0x0000000000027919 */ /* 0x000ea20000002100 */
[----:B------:R-:W3:Y:S01]  /*0050*/  LDCU.64 UR6, c[0x0][0x358] ;  /* 0x00006b00ff0677ac */ /* 0x000ee20008000a00 */
[----:B0-----:R-:W-:-:S04]  /*0060*/  IMAD R3, R0, UR8, RZ ;  /* 0x0000000800037c24 */ /* 0x001fc8000f8e02ff */
[----:B--2---:R-:W-:-:S04]  /*0070*/  IMAD R3, R3, 0x2, R2 ;  /* 0x0000000203037824 */ /* 0x004fc800078e0202 */
[C---:B-1----:R-:W-:Y:S01]  /*0080*/  IMAD.WIDE R4, R3.reuse, 0x4, R6 ;  /* 0x0000000403047825 */ /* 0x042fe200078e0206 */
[----:B------:R-:W-:-:S05]  /*0090*/  IADD3 R9, PT, PT, R3, UR8, RZ ;  /* 0x0000000803097c10 */ /* 0x000fca000fffe0ff */
[----:B------:R-:W-:Y:S01]  /*00a0*/  IMAD.WIDE.U32 R6, R9, 0x4, R6 ;  /* 0x0000000409067825 */ /* 0x000fe200078e0006 */
[----:B---3--:R-:W2:Y:S05]  /*00b0*/  LDG.E R4, desc[UR6][R4.64] ;  /* 0x0000000604047981 */ /* 0x008eaa000c1e1900 */
[----:B------:R-:W2:Y:S01]  /*00c0*/  LDG.E R7, desc[UR6][R6.64] ;  /* 0x0000000606077981 */ /* 0x000ea2000c1e1900 */
[----:B------:R-:W0:Y:S01]  /*00d0*/  S2UR UR5, SR_CgaCtaId ;  /* 0x00000000000579c3 */ /* 0x000e220000008800 */
[----:B------:R-:W-:Y:S01]  /*00e0*/  UMOV UR4, 0x400 ;  /* 0x0000040000047882 */ /* 0x000fe20000000000 */
[----:B------:R-:W-:Y:S01]  /*00f0*/  UISETP.GE.U32.AND UP0, UPT, UR8, 0x42, UPT ;  /* 0x000000420800788c */ /* 0x000fe2000bf06070 */
[----:B------:R-:W-:Y:S01]  /*0100*/  ISETP.GT.U32.AND P0, PT, R2, 0x1f, PT ;  /* 0x0000001f0200780c */ /* 0x000fe20003f04070 */
[----:B0-----:R-:W-:-:S06]  /*0110*/  ULEA UR4, UR5, UR4, 0x18 ;  /* 0x0000000405047291 */ /* 0x001fcc000f8ec0ff */
[----:B------:R-:W-:Y:S01]  /*0120*/  LEA R3, R2, UR4, 0x2 ;  /* 0x0000000402037c11 */ /* 0x000fe2000f8e10ff */
[----:B--2---:R-:W-:-:S05]  /*0130*/  IMAD.IADD R8, R4, 0x1, R7 ;  /* 0x0000000104087824 */ /* 0x004fca00078e0207 */
[----:B------:R0:W-:Y:S01]  /*0140*/  STS [R3], R8 ;  /* 0x0000000803007388 */ /* 0x0001e20000000800 */
[----:B------:R-:W-:Y:S06]  /*0150*/  BAR.SYNC.DEFER_BLOCKING 0x0 ;  /* 0x0000000000007b1d */ /* 0x000fec0000010000 */
[----:B------:R-:W-:Y:S05]  /*0160*/  BRA.U !UP0, `(.L_x_3) ;  /* 0x0000000108307547 */ /* 0x000fea000b800000 */
[----:B------:R-:W-:-:S07]  /*0170*/  MOV R4, UR8 ;  /* 0x0000000800047c02 */ /* 0x000fce0008000f00 */
.L_x_4:
[----:B------:R-:W-:-:S04]  /*0180*/  SHF.R.U32.HI R7, RZ, 0x1, R4 ;  /* 0x00000001ff077819 */ /* 0x000fc80000011604 */
[----:B------:R-:W-:-:S13]  /*0190*/  ISETP.GE.U32.AND P1, PT, R2, R7, PT ;  /* 0x000000070200720c */ /* 0x000fda0003f26070 */
[----:B------:R-:W-:Y:S01]  /*01a0*/  @!P1 IMAD R5, R7, 0x4, R3 ;  /* 0x0000000407059824 */ /* 0x000fe200078e0203 */
[----:B------:R-:W-:Y:S05]  /*01b0*/  @!P1 LDS R6, [R3] ;  /* 0x0000000003069984 */ /* 0x000fea0000000800 */
[----:B------:R-:W1:Y:S02]  /*01c0*/  @!P1 LDS R5, [R5] ;  /* 0x0000000005059984 */ /* 0x000e640000000800 */
[----:B-1----:R-:W-:-:S05]  /*01d0*/  @!P1 IADD3 R6, PT, PT, R5, R6, RZ ;  /* 0x0000000605069210 */ /* 0x002fca0007ffe0ff */
[----:B------:R1:W-:Y:S01]  /*01e0*/  @!P1 STS [R3], R6 ;  /* 0x0000000603009388 */ /* 0x0003e20000000800 */
[----:B------:R-:W-:Y:S01]  /*01f0*/  BAR.SYNC.DEFER_BLOCKING 0x0 ;  /* 0x0000000000007b1d */ /* 0x000fe20000010000 */
[----:B------:R-:W-:Y:S01]  /*0200*/  ISETP.GT.U32.AND P1, PT, R4, 0x83, PT ;  /* 0x000000830400780c */ /* 0x000fe20003f24070 */
[----:B------:R-:W-:-:S12]  /*0210*/  IMAD.MOV.U32 R4, RZ, RZ, R7 ;  /* 0x000000ffff047224 */ /* 0x000fd800078e0007 */
[----:B-1----:R-:W-:Y:S05]  /*0220*/  @P1 BRA `(.L_x_4) ;  /* 0xfffffffc00d41947 */ /* 0x002fea000383ffff */
.L_x_3:
[----:B------:R-:W-:Y:S05]  /*0230*/  @P0 EXIT ;  /* 0x000000000000094d */ /* 0x000fea0003800000 */
[----:B------:R-:W-:Y:S01]  /*0240*/  LDS R4, [R3+0x80] ;  /* 0x0000800003047984 */ /* 0x000fe20000000800 */
[----:B------:R-:W-:-:S03]  /*0250*/  ISETP.NE.AND P0, PT, R2, RZ, PT ;  /* 0x000000ff0200720c */ /* 0x000fc60003f05270 */
[----:B------:R-:W1:Y:S02]  /*0260*/  LDS R5, [R3] ;  /* 0x0000000003057984 */ /* 0x000e640000000800 */
[----:B-1----:R-:W-:-:S05]  /*0270*/  IADD3 R4, PT, PT, R4, R5, RZ ;  /* 0x0000000504047210 */ /* 0x002fca0007ffe0ff */
[----:B------:R-:W-:Y:S04]  /*0280*/  STS [R3], R4 ;  /* 0x0000000403007388 */ /* 0x000fe80000000800 */
[----:B------:R-:W-:Y:S04]  /*0290*/  LDS R5, [R3+0x40] ;  /* 0x0000400003057984 */ /* 0x000fe80000000800 */
[----:B------:R-:W1:Y:S02]  /*02a0*/  LDS R6, [R3] ;  /* 0x0000000003067984 */ /* 0x000e640000000800 */
[----:B-1----:R-:W-:-:S05]  /*02b0*/  IMAD.IADD R6, R5, 0x1, R6 ;  /* 0x0000000105067824 */ /* 0x002fca00078e0206 */
[----:B------:R-:W-:Y:S04]  /*02c0*/  STS [R3], R6 ;  /* 0x0000000603007388 */ /* 0x000fe80000000800 */
[----:B------:R-:W-:Y:S04]  /*02d0*/  LDS R5, [R3+0x20] ;  /* 0x0000200003057984 */ /* 0x000fe80000000800 */
[----:B0-----:R-:W0:Y:S02]  /*02e0*/  LDS R8, [R3] ;  /* 0x0000000003087984 */ /* 0x001e240000000800 */
[----:B0-----:R-:W-:-:S05]  /*02f0*/  IADD3 R8, PT, PT, R5, R8, RZ ;  /* 0x0000000805087210 */ /* 0x001fca0007ffe0ff */
[----:B------:R-:W-:Y:S04]  /*0300*/  STS [R3], R8 ;  /* 0x0000000803007388 */ /* 0x000fe80000000800 */
[----:B------:R-:W-:Y:S04]  /*0310*/  LDS R5, [R3+0x10] ;  /* 0x0000100003057984 */ /* 0x000fe80000000800 */
[----:B------:R-:W0:Y:S02]  /*0320*/  LDS R10, [R3] ;  /* 0x00000000030a7984 */ /* 0x000e240000000800 */
[----:B0-----:R-:W-:-:S05]  /*0330*/  IMAD.IADD R10, R5, 0x1, R10 ;  /* 0x00000001050a7824 */ /* 0x001fca00078e020a */
[----:B------:R-:W-:Y:S04]  /*0340*/  STS [R3], R10 ;  /* 0x0000000a03007388 */ /* 0x000fe80000000800 */
[----:B------:R-:W-:Y:S04]  /*0350*/  LDS R4, [R3+0x8] ;  /* 0x0000080003047984 */ /* 0x000fe80000000800 */
[----:B------:R-:W0:Y:S02]  /*0360*/  LDS R5, [R3] ;  /* 0x0000000003057984 */ /* 0x000e240000000800 */
[----:B0-----:R-:W-:-:S05]  /*0370*/  IADD3 R4, PT, PT, R4, R5, RZ ;  /* 0x0000000504047210 */ /* 0x001fca0007ffe0ff */
[----:B------:R-:W-:Y:S04]  /*0380*/  STS [R3], R4 ;  /* 0x0000000403007388 */ /* 0x000fe80000000800 */
[----:B------:R-:W-:Y:S04]  /*0390*/  LDS R5, [R3+0x4] ;  /* 0x0000040003057984 */ /* 0x000fe80000000800 */
[----:B------:R-:W0:Y:S02]  /*03a0*/  LDS R6, [R3] ;  /* 0x0000000003067984 */ /* 0x000e240000000800 */
[----:B0-----:R-:W-:-:S05]  /*03b0*/  IMAD.IADD R6, R5, 0x1, R6 ;  /* 0x0000000105067824 */ /* 0x001fca00078e0206 */
[----:B------:R0:W-:Y:S01]  /*03c0*/  STS [R3], R6 ;  /* 0x0000000603007388 */ /* 0x0001e20000000800 */
        /* <DEDUP_REMOVED lines=9> */
.L_x_5:
        /* <DEDUP_REMOVED lines=10> */
.L_x_19:


//--------------------- .text._Z44parallel_reduce_addition_reduce_idle_threadsPiS_ --------------------------
	.section	.text._Z44parallel_reduce_addition_reduce_idle_threadsPiS_,"ax",@progbits
	.align	128
        .global         _Z44parallel_reduce_addition_reduce_idle_threadsPiS_
        .type           _Z44parallel_reduce_addition_reduce_idle_threadsPiS_,@function
        .size           _Z44parallel_reduce_addition_reduce_idle_threadsPiS_,(.L_x_20 - _Z44parallel_reduce_addition_reduce_idle_threadsPiS_)
        .other          _Z44parallel_reduce_addition_reduce_idle_threadsPiS_,@"STO_CUDA_ENTRY STV_DEFAULT"
_Z44parallel_reduce_addition_reduce_idle_threadsPiS_:
.text._Z44parallel_reduce_addition_reduce_idle_threadsPiS_:
[----:B------:R-:W-:Y:S01]  /*0000*/  LDC R1, c[0x0][0x37c] ;  /* 0x0000df00ff017b82 */ /* 0x000fe20000000800 */
[----:B------:R-:W0:Y:S01]  /*0010*/  S2R R11, SR_CTAID.X ;  /* 0x00000000000b7919 */ /* 0x000e220000002500 */
[----:B------:R-:W1:Y:S01]  /*0020*/  LDCU UR4, c[0x0][0x360] ;  /* 0x00006c00ff0477ac */ /* 0x000e620008000800 */
[----:B------:R-:W2:Y:S01]  /*0030*/  S2R R9, SR_TID.X ;  /* 0x0000000000097919 */ /* 0x000ea20000002100 */
[----:B------:R-:W3:Y:S01]  /*0040*/  LDCU.64 UR6, c[0x0][0x358] ;  /* 0x00006b00ff0677ac */ /* 0x000ee20008000a00 */
[----:B-1----:R-:W-:Y:S02]  /*0050*/  IMAD.U32 R6, RZ, RZ, UR4 ;  /* 0x00000004ff067e24 */ /* 0x002fe4000f8e00ff */
[----:B0-----:R-:W-:-:S04]  /*0060*/  IMAD R0, R11, UR4, RZ ;  /* 0x000000040b007c24 */ /* 0x001fc8000f8e02ff */
[----:B--2---:R-:W-:-:S05]  /*0070*/  IMAD R3, R0, 0x2, R9 ;  /* 0x0000000200037824 */ /* 0x004fca00078e0209 */
[----:B------:R-:W-:-:S13]  /*0080*/  ISETP.GT.AND P1, PT, R3, 0xffff, PT ;  /* 0x0000ffff0300780c */ /* 0x000fda0003f24270 */
[----:B------:R-:W0:Y:S01]  /*0090*/  @!P1 LDC.64 R4, c[0x0][0x380] ;  /* 0x0000e000ff049b82 */ /* 0x000e220000000a00 */
[C---:B------:R-:W-:Y:S01]  /*00a0*/  @!P1 IADD3 R7, PT, PT, R3.reuse, R6, RZ ;  /* 0x0000000603079210 */ /* 0x040fe20007ffe0ff */
[----:B0-----:R-:W-:-:S04]  /*00b0*/  @!P1 IMAD.WIDE R2, R3, 0x4, R4 ;  /* 0x0000000403029825 */ /* 0x001fc800078e0204 */
[----:B------:R-:W-:Y:S02]  /*00c0*/  @!P1 IMAD.WIDE.U32 R4, R7, 0x4, R4 ;  /* 0x0000000407049825 */ /* 0x000fe400078e0004 */
[----:B---3--:R-:W2:Y:S04]  /*00d0*/  @!P1 LDG.E R2, desc[UR6][R2.64] ;  /* 0x0000000602029981 */ /* 0x008ea8000c1e1900 */
[----:B------:R-:W2:Y:S01]  /*00e0*/  @!P1 LDG.E R5, desc[UR6][R4.64] ;  /* 0x0000000604059981 */ /* 0x000ea2000c1e1900 */
[----:B------:R-:W0:Y:S01]  /*00f0*/  S2UR UR5, SR_CgaCtaId ;  /* 0x00000000000579c3 */ /* 0x000e220000008800 */
[----:B------:R-:W-:Y:S01]  /*0100*/  UMOV UR4, 0x400 ;  /* 0x0000040000047882 */ /* 0x000fe20000000000 */
[----:B------:R-:W-:Y:S02]  /*0110*/  ISETP.GE.U32.AND P2, PT, R6, 0x2, PT ;  /* 0x000000020600780c */ /* 0x000fe40003f46070 */
[----:B------:R-:W-:Y:S01]  /*0120*/  ISETP.NE.AND P0, PT, R9, RZ, PT ;  /* 0x000000ff0900720c */ /* 0x000fe20003f05270 */
[----:B0-----:R-:W-:-:S06]  /*0130*/  ULEA UR4, UR5, UR4, 0x18 ;  /* 0x0000000405047291 */ /* 0x001fcc000f8ec0ff */
[----:B------:R-:W-:Y:S01]  /*0140*/  LEA R0, R9, UR4, 0x2 ;  /* 0x0000000409007c11 */ /* 0x000fe2000f8e10ff */
[----:B--2---:R-:W-:-:S05]  /*0150*/  @!P1 IMAD.IADD R7, R2, 0x1, R5 ;  /* 0x0000000102079824 */ /* 0x004fca00078e0205 */
[----:B------:R0:W-:Y:S04]  /*0160*/  @!P1 STS [R0], R7 ;  /* 0x0000000700009388 */ /* 0x0001e80000000800 */
[----:B------:R0:W-:Y:S01]  /*0170*/  @P1 STS [R0], RZ ;  /* 0x000000ff00001388 */ /* 0x0001e20000000800 */
[----:B------:R-:W-:Y:S06]  /*0180*/  BAR.SYNC.DEFER_BLOCKING 0x0 ;  /* 0x0000000000007b1d */ /* 0x000fec0000010000 */
[----:B------:R-:W-:Y:S05]  /*0190*/  @!P2 BRA `(.L_x_6) ;  /* 0x00000000002ca947 */ /* 0x000fea0003800000 */
.L_x_7:
[----:B------:R-:W-:-:S04]  /*01a0*/  SHF.R.U32.HI R4, RZ, 0x1, R6 ;  /* 0x00000001ff047819 */ /* 0x000fc80000011606 */
[----:B------:R-:W-:-:S13]  /*01b0*/  ISETP.GE.U32.AND P1, PT, R9, R4, PT ;  /* 0x000000040900720c */ /* 0x000fda0003f26070 */
[----:B------:R-:W-:Y:S01]  /*01c0*/  @!P1 LEA R2, R4, R0, 0x2 ;  /* 0x0000000004029211 */ /* 0x000fe200078e10ff */
[----:B------:R-:W-:Y:S05]  /*01d0*/  @!P1 LDS R3, [R0] ;  /* 0x0000000000039984 */ /* 0x000fea0000000800 */
[----:B------:R-:W1:Y:S02]  /*01e0*/  @!P1 LDS R2, [R2] ;  /* 0x0000000002029984 */ /* 0x000e640000000800 */
[----:B-1----:R-:W-:-:S05]  /*01f0*/  @!P1 IMAD.IADD R3, R2, 0x1, R3 ;  /* 0x0000000102039824 */ /* 0x002fca00078e0203 */
[----:B------:R1:W-:Y:S01]  /*0200*/  @!P1 STS [R0], R3 ;  /* 0x0000000300009388 */ /* 0x0003e20000000800 */
[----:B------:R-:W-:Y:S01]  /*0210*/  BAR.SYNC.DEFER_BLOCKING 0x0 ;  /* 0x0000000000007b1d */ /* 0x000fe20000010000 */
[----:B------:R-:W-:Y:S02]  /*0220*/  ISETP.GT.U32.AND P1, PT, R6, 0x3, PT ;  /* 0x000000030600780c */ /* 0x000fe40003f24070 */
[----:B------:R-:W-:-:S11]  /*0230*/  MOV R6, R4 ;  /* 0x0000000400067202 */ /* 0x000fd60000000f00 */
[----:B-1----:R-:W-:Y:S05]  /*0240*/  @P1 BRA `(.L_x_7) ;  /* 0xfffffffc00d41947 */ /* 0x002fea000383ffff */
.L_x_6:
[----:B------:R-:W-:Y:S05]  /*0250*/  @P0 EXIT ;  /* 0x000000000000094d */ /* 0x000fea0003800000 */
[----:B------:R-:W1:Y:S01]  /*0260*/  S2UR UR5, SR_CgaCtaId ;  /* 0x00000000000579c3 */ /* 0x000e620000008800 */
[----:B------:R-:W-:-:S07]  /*0270*/  UMOV UR4, 0x400 ;  /* 0x0000040000047882 */ /* 0x000fce0000000000 */
[----:B------:R-:W2:Y:S01]  /*0280*/  LDC.64 R2, c[0x0][0x388] ;  /* 0x0000e200ff027b82 */ /* 0x000ea20000000a00 */
[----:B-1----:R-:W-:Y:S01]  /*0290*/  ULEA UR4, UR5, UR4, 0x18 ;  /* 0x0000000405047291 */ /* 0x002fe2000f8ec0ff */
[----:B--2---:R-:W-:-:S08]  /*02a0*/  IMAD.WIDE.U32 R2, R11, 0x4, R2 ;  /* 0x000000040b027825 */ /* 0x004fd000078e0002 */
[----:B------:R-:W1:Y:S04]  /*02b0*/  LDS R5, [UR4] ;  /* 0x00000004ff057984 */ /* 0x000e680008000800 */
[----:B-1----:R-:W-:Y:S01]  /*02c0*/  STG.E desc[UR6][R2.64], R5 ;  /* 0x0000000502007986 */ /* 0x002fe2000c101906 */
[----:B------:R-:W-:Y:S05]  /*02d0*/  EXIT ;  /* 0x000000000000794d */ /* 0x000fea0003800000 */
.L_x_8:
        /* <DEDUP_REMOVED lines=10> */
.L_x_20:


//--------------------- .text._Z37parallel_reduce_addition_no_conflictsPi --------------------------
	.section	.text._Z37parallel_reduce_addition_no_conflictsPi,"ax",@progbits
	.align	128
        .global         _Z37parallel_reduce_addition_no_conflictsPi
        .type           _Z37parallel_reduce_addition_no_conflictsPi,@function
        .size           _Z37parallel_reduce_addition_no_conflictsPi,(.L_x_21 - _Z37parallel_reduce_addition_no_conflictsPi)
        .other          _Z37parallel_reduce_addition_no_conflictsPi,@"STO_CUDA_ENTRY STV_DEFAULT"
_Z37parallel_reduce_addition_no_conflictsPi:
.text._Z37parallel_reduce_addition_no_conflictsPi:
        /* <DEDUP_REMOVED lines=18> */
[----:B------:R-:W-:-:S07]  /*0120*/  IMAD.U32 R0, RZ, RZ, UR8 ;  /* 0x00000008ff007e24 */ /* 0x000fce000f8e00ff */
.L_x_10:
[----:B------:R-:W-:-:S04]  /*0130*/  SHF.R.U32.HI R8, RZ, 0x1, R0 ;  /* 0x00000001ff087819 */ /* 0x000fc80000011600 */
[----:B------:R-:W-:-:S13]  /*0140*/  ISETP.GE.U32.AND P1, PT, R6, R8, PT ;  /* 0x000000080600720c */ /* 0x000fda0003f26070 */
[----:B0-----:R-:W-:Y:S01]  /*0150*/  @!P1 IMAD R2, R8, 0x4, R5 ;  /* 0x0000000408029824 */ /* 0x001fe200078e0205 */
[----:B------:R-:W-:Y:S05]  /*0160*/  @!P1 LDS R3, [R5] ;  /* 0x0000000005039984 */ /* 0x000fea0000000800 */
[----:B------:R-:W0:Y:S02]  /*0170*/  @!P1 LDS R2, [R2] ;  /* 0x0000000002029984 */ /* 0x000e240000000800 */
[----:B0-----:R-:W-:-:S05]  /*0180*/  @!P1 IADD3 R4, PT, PT, R2, R3, RZ ;  /* 0x0000000302049210 */ /* 0x001fca0007ffe0ff */
[----:B------:R1:W-:Y:S01]  /*0190*/  @!P1 STS [R5], R4 ;  /* 0x0000000405009388 */ /* 0x0003e20000000800 */
[----:B------:R-:W-:Y:S01]  /*01a0*/  BAR.SYNC.DEFER_BLOCKING 0x0 ;  /* 0x0000000000007b1d */ /* 0x000fe20000010000 */
[----:B------:R-:W-:Y:S01]  /*01b0*/  ISETP.GT.U32.AND P1, PT, R0, 0x3, PT ;  /* 0x000000030000780c */ /* 0x000fe20003f24070 */
[----:B------:R-:W-:-:S12]  /*01c0*/  IMAD.MOV.U32 R0, RZ, RZ, R8 ;  /* 0x000000ffff007224 */ /* 0x000fd800078e0008 */
[----:B-1----:R-:W-:Y:S05]  /*01d0*/  @P1 BRA `(.L_x_10) ;  /* 0xfffffffc00d41947 */ /* 0x002fea000383ffff */
.L_x_9:
        /* <DEDUP_REMOVED lines=9> */
.L_x_11:
        /* <DEDUP_REMOVED lines=9> */
.L_x_21:


//--------------------- .text._Z47parallel_reduce_addition_interleaved_addressingPi --------------------------
	.section	.text._Z47parallel_reduce_addition_interleaved_addressingPi,"ax",@progbits
	.align	128
        .global         _Z47parallel_reduce_addition_interleaved_addressingPi
        .type           _Z47parallel_reduce_addition_interleaved_addressingPi,@function
        .size           _Z47parallel_reduce_addition_interleaved_addressingPi,(.L_x_22 - _Z47parallel_reduce_addition_interleaved_addressingPi)
        .other          _Z47parallel_reduce_addition_interleaved_addressingPi,@"STO_CUDA_ENTRY STV_DEFAULT"
_Z47parallel_reduce_addition_interleaved_addressingPi:
.text._Z47parallel_reduce_addition_interleaved_addressingPi:
        /* <DEDUP_REMOVED lines=18> */
[----:B------:R-:W-:-:S05]  /*0120*/  UMOV UR5, 0x1 ;  /* 0x0000000100057882 */ /* 0x000fca0000000000 */
.L_x_13:
[----:B------:R-:W-:-:S04]  /*0130*/  USHF.L.U32 UR6, UR5, 0x1, URZ ;  /* 0x0000000105067899 */ /* 0x000fc800080006ff */
[----:B------:R-:W-:Y:S02]  /*0140*/  UISETP.GE.U32.AND UP0, UPT, UR6, UR7, UPT ;  /* 0x000000070600728c */ /* 0x000fe4000bf06070 */
[----:B01----:R-:W-:-:S05]  /*0150*/  IMAD R2, R4, UR6, RZ ;  /* 0x0000000604027c24 */ /* 0x003fca000f8e02ff */
[----:B------:R-:W-:-:S13]  /*0160*/  ISETP.GE.U32.AND P0, PT, R2, UR7, PT ;  /* 0x0000000702007c0c */ /* 0x000fda000bf06070 */
[C---:B------:R-:W-:Y:S01]  /*0170*/  @!P0 VIADD R0, R2.reuse, UR5 ;  /* 0x0000000502008c36 */ /* 0x040fe20008000000 */
[----:B------:R-:W-:Y:S01]  /*0180*/  @!P0 LEA R2, R2, UR4, 0x2 ;  /* 0x0000000402028c11 */ /* 0x000fe2000f8e10ff */
[----:B------:R-:W-:-:S03]  /*0190*/  UMOV UR5, UR6 ;  /* 0x0000000600057c82 */ /* 0x000fc60008000000 */
[----:B------:R-:W-:Y:S01]  /*01a0*/  @!P0 LEA R0, R0, UR4, 0x2 ;  /* 0x0000000400008c11 */ /* 0x000fe2000f8e10ff */
[----:B------:R-:W-:Y:S05]  /*01b0*/  @!P0 LDS R3, [R2] ;  /* 0x0000000002038984 */ /* 0x000fea0000000800 */
[----:B------:R-:W0:Y:S02]  /*01c0*/  @!P0 LDS R0, [R0] ;  /* 0x0000000000008984 */ /* 0x000e240000000800 */
[----:B0-----:R-:W-:-:S05]  /*01d0*/  @!P0 IADD3 R3, PT, PT, R0, R3, RZ ;  /* 0x0000000300038210 */ /* 0x001fca0007ffe0ff */
[----:B------:R1:W-:Y:S01]  /*01e0*/  @!P0 STS [R2], R3 ;  /* 0x0000000302008388 */ /* 0x0003e20000000800 */
[----:B------:R-:W-:Y:S06]  /*01f0*/  BAR.SYNC.DEFER_BLOCKING 0x0 ;  /* 0x0000000000007b1d */ /* 0x000fec0000010000 */
[----:B------:R-:W-:Y:S05]  /*0200*/  BRA.U !UP0, `(.L_x_13) ;  /* 0xfffffffd08c87547 */ /* 0x000fea000b83ffff */
.L_x_12:
[----:B------:R-:W-:Y:S05]  /*0210*/  @P1 EXIT ;  /* 0x000000000000194d */ /* 0x000fea0003800000 */
[----:B------:R-:W2:Y:S01]  /*0220*/  S2UR UR5, SR_CgaCtaId ;  /* 0x00000000000579c3 */ /* 0x000ea20000008800 */
[----:B------:R-:W-:-:S07]  /*0230*/  UMOV UR4, 0x400 ;  /* 0x0000040000047882 */ /* 0x000fce0000000000 */
[----:B01----:R-:W0:Y:S01]  /*0240*/  LDC.64 R2, c[0x0][0x380] ;  /* 0x0000e000ff027b82 */ /* 0x003e220000000a00 */
[----:B--2---:R-:W-:Y:S01]  /*0250*/  ULEA UR4, UR5, UR4, 0x18 ;  /* 0x0000000405047291 */ /* 0x004fe2000f8ec0ff */
[----:B0-----:R-:W-:-:S08]  /*0260*/  IMAD.WIDE.U32 R2, R7, 0x4, R2 ;  /* 0x0000000407027825 */ /* 0x001fd000078e0002 */
[----:B------:R-:W0:Y:S04]  /*0270*/  LDS R5, [UR4] ;  /* 0x00000004ff057984 */ /* 0x000e280008000800 */
[----:B0-----:R-:W-:Y:S01]  /*0280*/  STG.E desc[UR8][R2.64], R5 ;  /* 0x0000000502007986 */ /* 0x001fe2000c101908 */
[----:B------:R-:W-:Y:S05]  /*0290*/  EXIT ;  /* 0x000000000000794d */ /* 0x000fea0003800000 */
.L_x_14:
        /* <DEDUP_REMOVED lines=14> */
.L_x_22:


//--------------------- .text._Z30parallel_reduce_addition_naivePi --------------------------
	.section	.text._Z30parallel_reduce_addition_naivePi,"ax",@progbits
	.align	128
        .global         _Z30parallel_reduce_addition_naivePi
        .type           _Z30parallel_reduce_addition_naivePi,@function
        .size           _Z30parallel_reduce_addition_naivePi,(.L_x_23 - _Z30parallel_reduce_addition_naivePi)
        .other          _Z30parallel_reduce_addition_naivePi,@"STO_CUDA_ENTRY STV_DEFAULT"
_Z30parallel_reduce_addition_naivePi:
.text._Z30parallel_reduce_addition_naivePi:
        /* <DEDUP_REMOVED lines=19> */
.L_x_16:
[----:B------:R-:W-:-:S05]  /*0130*/  IMAD.SHL.U32 R8, R0, 0x2, RZ ;  /* 0x0000000200087824 */ /* 0x000fca00078e00ff */
[----:B0-----:R-:W-:-:S04]  /*0140*/  IADD3 R2, PT, PT, R8, -0x1, RZ ;  /* 0xffffffff08027810 */ /* 0x001fc80007ffe0ff */
[----:B------:R-:W-:-:S13]  /*0150*/  LOP3.LUT P1, RZ, R2, R7, RZ, 0xc0, !PT ;  /* 0x0000000702ff7212 */ /* 0x000fda000782c0ff */
[----:B------:R-:W-:Y:S01]  /*0160*/  @!P1 IMAD R2, R0, 0x4, R5 ;  /* 0x0000000400029824 */ /* 0x000fe200078e0205 */
[----:B------:R-:W-:Y:S01]  /*0170*/  @!P1 LDS R3, [R5] ;  /* 0x0000000005039984 */ /* 0x000fe20000000800 */
[----:B------:R-:W-:-:S04]  /*0180*/  MOV R0, R8 ;  /* 0x0000000800007202 */ /* 0x000fc80000000f00 */
[----:B------:R-:W0:Y:S02]  /*0190*/  @!P1 LDS R2, [R2] ;  /* 0x0000000002029984 */ /* 0x000e240000000800 */
[----:B0-----:R-:W-:-:S05]  /*01a0*/  @!P1 IADD3 R4, PT, PT, R2, R3, RZ ;  /* 0x0000000302049210 */ /* 0x001fca0007ffe0ff */
[----:B------:R1:W-:Y:S01]  /*01b0*/  @!P1 STS [R5], R4 ;  /* 0x0000000405009388 */ /* 0x0003e20000000800 */
[----:B------:R-:W-:Y:S01]  /*01c0*/  BAR.SYNC.DEFER_BLOCKING 0x0 ;  /* 0x0000000000007b1d */ /* 0x000fe20000010000 */
[----:B------:R-:W-:-:S13]  /*01d0*/  ISETP.GE.U32.AND P1, PT, R8, UR8, PT ;  /* 0x0000000808007c0c */ /* 0x000fda000bf26070 */
[----:B-1----:R-:W-:Y:S05]  /*01e0*/  @!P1 BRA `(.L_x_16) ;  /* 0xfffffffc00d09947 */ /* 0x002fea000383ffff */
.L_x_15:
        /* <DEDUP_REMOVED lines=9> */
.L_x_17:
        /* <DEDUP_REMOVED lines=16> */
.L_x_23:


//--------------------- .nv.shared._Z25parallel_reduce_max_naivePi --------------------------
	.section	.nv.shared._Z25parallel_reduce_max_naivePi,"aw",@nobits
	.sectionflags	@""
	.align	4
.nv.shared._Z25parallel_reduce_max_naivePi:
	.zero		2048


//--------------------- .nv.shared.reserved.0     --------------------------
	.section	.nv.shared.reserved.0,"aw",@nobits
	.weak		__nv_reservedSMEM_offset_0_alias
	.size		__nv_reservedSMEM_offset_0_alias, 0, 64
	.other		__nv_reservedSMEM_offset_0_alias,@"STO_CUDA_RESERVED_SHARED STV_DEFAULT"
__nv_reservedSMEM_offset_0_alias:
	.zero		0
	.zero		64


//--------------------- .nv.shared._Z41parallel_reduce_addition_with_warp_reducePiS_ --------------------------
	.section	.nv.shared._Z41parallel_reduce_addition_with_warp_reducePiS_,"aw",@nobits
	.sectionflags	@""
	.align	4
.nv.shared._Z41parallel_reduce_addition_with_warp_reducePiS_:
	.zero		2048


//--------------------- .nv.shared._Z44parallel_reduce_addition_reduce_idle_threadsPiS_ --------------------------
	.section	.nv.shared._Z44parallel_reduce_addition_reduce_idle_threadsPiS_,"aw",@nobits
	.sectionflags	@""
	.align	4
.nv.shared._Z44parallel_reduce_addition_reduce_idle_threadsPiS_:
	.zero		2048


//--------------------- .nv.shared._Z37parallel_reduce_addition_no_conflictsPi --------------------------
	.section	.nv.shared._Z37parallel_reduce_addition_no_conflictsPi,"aw",@nobits
	.sectionflags	@""
	.align	4
.nv.shared._Z37parallel_reduce_addition_no_conflictsPi:
	.zero		2048


//--------------------- .nv.shared._Z47parallel_reduce_addition_interleaved_addressingPi --------------------------
	.section	.nv.shared._Z47parallel_reduce_addition_interleaved_addressingPi,"aw",@nobits
	.sectionflags	@""
	.align	4
.nv.shared._Z47parallel_reduce_addition_interleaved_addressingPi:
	.zero		2048


//--------------------- .nv.shared._Z30parallel_reduce_addition_naivePi --------------------------
	.section	.nv.shared._Z30parallel_reduce_addition_naivePi,"aw",@nobits
	.sectionflags	@""
	.align	4
.nv.shared._Z30parallel_reduce_addition_naivePi:
	.zero		2048


//--------------------- .nv.constant0._Z25parallel_reduce_max_naivePi --------------------------
	.section	.nv.constant0._Z25parallel_reduce_max_naivePi,"a",@progbits
	.sectionflags	@""
	.align	4
.nv.constant0._Z25parallel_reduce_max_naivePi:
	.zero		904


//--------------------- .nv.constant0._Z41parallel_reduce_addition_with_warp_reducePiS_ --------------------------
	.section	.nv.constant0._Z41parallel_reduce_addition_with_warp_reducePiS_,"a",@progbits
	.sectionflags	@""
	.align	4
.nv.constant0._Z41parallel_reduce_addition_with_warp_reducePiS_:
	.zero		912


//--------------------- .nv.constant0._Z44parallel_reduce_addition_reduce_idle_threadsPiS_ --------------------------
	.section	.nv.constant0._Z44parallel_reduce_addition_reduce_idle_threadsPiS_,"a",@progbits
	.sectionflags	@""
	.align	4
.nv.constant0._Z44parallel_reduce_addition_reduce_idle_threadsPiS_:
	.zero		912


//--------------------- .nv.constant0._Z37parallel_reduce_addition_no_conflictsPi --------------------------
	.section	.nv.constant0._Z37parallel_reduce_addition_no_conflictsPi,"a",@progbits
	.sectionflags	@""
	.align	4
.nv.constant0._Z37parallel_reduce_addition_no_conflictsPi:
	.zero		904


//--------------------- .nv.constant0._Z47parallel_reduce_addition_interleaved_addressingPi --------------------------
	.section	.nv.constant0._Z47parallel_reduce_addition_interleaved_addressingPi,"a",@progbits
	.sectionflags	@""
	.align	4
.nv.constant0._Z47parallel_reduce_addition_interleaved_addressingPi:
	.zero		904


//--------------------- .nv.constant0._Z30parallel_reduce_addition_naivePi --------------------------
	.section	.nv.constant0._Z30parallel_reduce_addition_naivePi,"a",@progbits
	.sectionflags	@""
	.align	4
.nv.constant0._Z30parallel_reduce_addition_naivePi:
	.zero		904


//--------------------- SYMBOLS --------------------------

	.type		.nv.reservedSmem.offset0,@object
	.size		.nv.reservedSmem.offset0,0x4
	.type		.nv.reservedSmem.cap,@object
	.size		.nv.reservedSmem.cap,0x4
